	.version 1.4
	.target sm_10, map_f64_to_f32
	// compiled with /usr/local/cuda/open64/lib//be
	// nvopencc 3.1 built on 2010-06-07

	//-----------------------------------------------------------
	// Compiling /tmp/tmpxft_00005c16_00000000-7_util.cpp3.i (/tmp/ccBI#.kEa25g)
	//-----------------------------------------------------------

	//-----------------------------------------------------------
	// Options:
	//-----------------------------------------------------------
	//  Target:ptx, ISA:sm_10, Endian:little, Pointer Size:64
	//  -O3	(Optimization level)
	//  -g0	(Debug level)
	//  -m2	(Report advisories)
	//-----------------------------------------------------------

	.file	1	"<command-line>"
	.file	2	"/tmp/tmpxft_00005c16_00000000-6_util.cudafe2.gpu"
	.file	3	"/usr/lib/gcc/x86_64-linux-gnu/4.4.3/include/stddef.h"
	.file	4	"/usr/local/cuda/bin/../include/crt/device_runtime.h"
	.file	5	"/usr/local/cuda/bin/../include/host_defines.h"
	.file	6	"/usr/local/cuda/bin/../include/builtin_types.h"
	.file	7	"/usr/local/cuda/bin/../include/device_types.h"
	.file	8	"/usr/local/cuda/bin/../include/driver_types.h"
	.file	9	"/usr/local/cuda/bin/../include/surface_types.h"
	.file	10	"/usr/local/cuda/bin/../include/texture_types.h"
	.file	11	"/usr/local/cuda/bin/../include/vector_types.h"
	.file	12	"/usr/local/cuda/bin/../include/device_launch_parameters.h"
	.file	13	"/usr/local/cuda/bin/../include/crt/storage_class.h"
	.file	14	"/usr/include/bits/types.h"
	.file	15	"/usr/include/time.h"
	.file	16	"util.cu"
	.file	17	"/usr/local/cuda/bin/../include/common_functions.h"
	.file	18	"/usr/local/cuda/bin/../include/math_functions.h"
	.file	19	"/usr/local/cuda/bin/../include/math_constants.h"
	.file	20	"/usr/local/cuda/bin/../include/device_functions.h"
	.file	21	"/usr/local/cuda/bin/../include/sm_11_atomic_functions.h"
	.file	22	"/usr/local/cuda/bin/../include/sm_12_atomic_functions.h"
	.file	23	"/usr/local/cuda/bin/../include/sm_13_double_functions.h"
	.file	24	"/usr/local/cuda/bin/../include/sm_20_atomic_functions.h"
	.file	25	"/usr/local/cuda/bin/../include/sm_20_intrinsics.h"
	.file	26	"/usr/local/cuda/bin/../include/surface_functions.h"
	.file	27	"/usr/local/cuda/bin/../include/texture_fetch_functions.h"
	.file	28	"/usr/local/cuda/bin/../include/math_functions_dbl_ptx1.h"


	.entry ow_ew_multiply_uint_float (
		.param .u64 __cudaparm_ow_ew_multiply_uint_float_data1,
		.param .u64 __cudaparm_ow_ew_multiply_uint_float_data2,
		.param .u32 __cudaparm_ow_ew_multiply_uint_float_n)
	{
	.reg .u16 %rh<4>;
	.reg .u32 %r<8>;
	.reg .u64 %rd<8>;
	.reg .f32 %f<5>;
	.reg .pred %p<3>;
	.loc	16	75	0
$LDWbegin_ow_ew_multiply_uint_float:
	.loc	16	77	0
	mov.u16 	%rh1, %ctaid.x;
	mov.u16 	%rh2, %ntid.x;
	mul.wide.u16 	%r1, %rh1, %rh2;
	cvt.u32.u16 	%r2, %tid.x;
	add.u32 	%r3, %r2, %r1;
	ld.param.u32 	%r4, [__cudaparm_ow_ew_multiply_uint_float_n];
	setp.le.u32 	%p1, %r4, %r3;
	@%p1 bra 	$Lt_0_1026;
	.loc	16	68	0
	cvt.u64.u32 	%rd1, %r3;
	mul.wide.u32 	%rd2, %r3, 4;
	ld.param.u64 	%rd3, [__cudaparm_ow_ew_multiply_uint_float_data1];
	add.u64 	%rd4, %rd3, %rd2;
	ld.global.u32 	%r5, [%rd4+0];
	.loc	16	69	0
	cvt.rn.f32.u32 	%f1, %r5;
	ld.param.u64 	%rd5, [__cudaparm_ow_ew_multiply_uint_float_data2];
	add.u64 	%rd6, %rd5, %rd2;
	ld.global.f32 	%f2, [%rd6+0];
	mul.f32 	%f3, %f1, %f2;
	cvt.rzi.u32.f32 	%r6, %f3;
	.loc	16	70	0
	st.global.u32 	[%rd4+0], %r6;
$Lt_0_1026:
	.loc	16	78	0
	exit;
$LDWend_ow_ew_multiply_uint_float:
	} // ow_ew_multiply_uint_float

	.entry ow_ew_multiply_float (
		.param .u64 __cudaparm_ow_ew_multiply_float_data1,
		.param .u64 __cudaparm_ow_ew_multiply_float_data2,
		.param .u32 __cudaparm_ow_ew_multiply_float_n)
	{
	.reg .u16 %rh<4>;
	.reg .u32 %r<6>;
	.reg .u64 %rd<8>;
	.reg .f32 %f<5>;
	.reg .pred %p<3>;
	.loc	16	81	0
$LDWbegin_ow_ew_multiply_float:
	.loc	16	83	0
	mov.u16 	%rh1, %ctaid.x;
	mov.u16 	%rh2, %ntid.x;
	mul.wide.u16 	%r1, %rh1, %rh2;
	cvt.u32.u16 	%r2, %tid.x;
	add.u32 	%r3, %r2, %r1;
	ld.param.u32 	%r4, [__cudaparm_ow_ew_multiply_float_n];
	setp.le.u32 	%p1, %r4, %r3;
	@%p1 bra 	$Lt_1_1026;
	.loc	16	70	0
	cvt.u64.u32 	%rd1, %r3;
	mul.wide.u32 	%rd2, %r3, 4;
	ld.param.u64 	%rd3, [__cudaparm_ow_ew_multiply_float_data1];
	add.u64 	%rd4, %rd3, %rd2;
	ld.global.f32 	%f1, [%rd4+0];
	ld.param.u64 	%rd5, [__cudaparm_ow_ew_multiply_float_data2];
	add.u64 	%rd6, %rd5, %rd2;
	ld.global.f32 	%f2, [%rd6+0];
	mul.f32 	%f3, %f1, %f2;
	st.global.f32 	[%rd4+0], %f3;
$Lt_1_1026:
	.loc	16	84	0
	exit;
$LDWend_ow_ew_multiply_float:
	} // ow_ew_multiply_float

	.entry ow_ew_multiply_uint (
		.param .u64 __cudaparm_ow_ew_multiply_uint_data1,
		.param .u64 __cudaparm_ow_ew_multiply_uint_data2,
		.param .u32 __cudaparm_ow_ew_multiply_uint_n)
	{
	.reg .u16 %rh<4>;
	.reg .u32 %r<9>;
	.reg .u64 %rd<8>;
	.reg .pred %p<3>;
	.loc	16	87	0
$LDWbegin_ow_ew_multiply_uint:
	.loc	16	89	0
	mov.u16 	%rh1, %ctaid.x;
	mov.u16 	%rh2, %ntid.x;
	mul.wide.u16 	%r1, %rh1, %rh2;
	cvt.u32.u16 	%r2, %tid.x;
	add.u32 	%r3, %r2, %r1;
	ld.param.u32 	%r4, [__cudaparm_ow_ew_multiply_uint_n];
	setp.le.u32 	%p1, %r4, %r3;
	@%p1 bra 	$Lt_2_1026;
	.loc	16	70	0
	cvt.u64.u32 	%rd1, %r3;
	mul.wide.u32 	%rd2, %r3, 4;
	ld.param.u64 	%rd3, [__cudaparm_ow_ew_multiply_uint_data1];
	add.u64 	%rd4, %rd3, %rd2;
	ld.global.u32 	%r5, [%rd4+0];
	ld.param.u64 	%rd5, [__cudaparm_ow_ew_multiply_uint_data2];
	add.u64 	%rd6, %rd5, %rd2;
	ld.global.u32 	%r6, [%rd6+0];
	mul.lo.u32 	%r7, %r5, %r6;
	st.global.u32 	[%rd4+0], %r7;
$Lt_2_1026:
	.loc	16	90	0
	exit;
$LDWend_ow_ew_multiply_uint:
	} // ow_ew_multiply_uint

	.entry ow_ew_multiply_int (
		.param .u64 __cudaparm_ow_ew_multiply_int_data1,
		.param .u64 __cudaparm_ow_ew_multiply_int_data2,
		.param .u32 __cudaparm_ow_ew_multiply_int_n)
	{
	.reg .u16 %rh<4>;
	.reg .u32 %r<9>;
	.reg .u64 %rd<8>;
	.reg .pred %p<3>;
	.loc	16	93	0
$LDWbegin_ow_ew_multiply_int:
	.loc	16	95	0
	mov.u16 	%rh1, %ctaid.x;
	mov.u16 	%rh2, %ntid.x;
	mul.wide.u16 	%r1, %rh1, %rh2;
	cvt.u32.u16 	%r2, %tid.x;
	add.u32 	%r3, %r2, %r1;
	ld.param.u32 	%r4, [__cudaparm_ow_ew_multiply_int_n];
	setp.le.u32 	%p1, %r4, %r3;
	@%p1 bra 	$Lt_3_1026;
	.loc	16	70	0
	cvt.u64.u32 	%rd1, %r3;
	mul.wide.u32 	%rd2, %r3, 4;
	ld.param.u64 	%rd3, [__cudaparm_ow_ew_multiply_int_data1];
	add.u64 	%rd4, %rd3, %rd2;
	ld.global.s32 	%r5, [%rd4+0];
	ld.param.u64 	%rd5, [__cudaparm_ow_ew_multiply_int_data2];
	add.u64 	%rd6, %rd5, %rd2;
	ld.global.s32 	%r6, [%rd6+0];
	mul.lo.s32 	%r7, %r5, %r6;
	st.global.s32 	[%rd4+0], %r7;
$Lt_3_1026:
	.loc	16	96	0
	exit;
$LDWend_ow_ew_multiply_int:
	} // ow_ew_multiply_int

	.entry detect_changes_float (
		.param .u64 __cudaparm_detect_changes_float_data,
		.param .u32 __cudaparm_detect_changes_float_n)
	{
	.reg .u16 %rh<4>;
	.reg .u32 %r<8>;
	.reg .u64 %rd<10>;
	.reg .f32 %f<8>;
	.reg .pred %p<5>;
	.loc	16	132	0
$LDWbegin_detect_changes_float:
	.loc	16	134	0
	mov.u16 	%rh1, %ctaid.x;
	mov.u16 	%rh2, %ntid.x;
	mul.wide.u16 	%r1, %rh1, %rh2;
	cvt.u32.u16 	%r2, %tid.x;
	add.u32 	%r3, %r2, %r1;
	mov.u32 	%r4, 0;
	setp.ne.u32 	%p1, %r3, %r4;
	@%p1 bra 	$Lt_4_3074;
	.loc	16	114	0
	mov.f32 	%f1, 0f00000000;     	// 0
	ld.param.u64 	%rd1, [__cudaparm_detect_changes_float_data];
	cvt.u64.u32 	%rd2, %r3;
	mul.wide.u32 	%rd3, %r3, 4;
	add.u64 	%rd4, %rd1, %rd3;
	st.global.f32 	[%rd4+0], %f1;
	bra.uni 	$LDWendi__Z23detect_changes_dispatchIfEvPT_j_214_1;
$Lt_4_3074:
	ld.param.u32 	%r5, [__cudaparm_detect_changes_float_n];
	add.u32 	%r6, %r3, 1;
	setp.le.u32 	%p2, %r5, %r6;
	@%p2 bra 	$Lt_4_3586;
	.loc	16	120	0
	ld.param.u64 	%rd5, [__cudaparm_detect_changes_float_data];
	cvt.u64.u32 	%rd6, %r3;
	mul.wide.u32 	%rd7, %r3, 4;
	add.u64 	%rd8, %rd5, %rd7;
	mov.f32 	%f2, 0f00000000;     	// 0
	mov.f32 	%f3, 0f3f800000;     	// 1
	ld.global.f32 	%f4, [%rd8+0];
	ld.global.f32 	%f5, [%rd8+4];
	setp.eq.f32 	%p3, %f4, %f5;
	selp.f32 	%f6, %f2, %f3, %p3;
	st.global.f32 	[%rd8+4], %f6;
$Lt_4_3586:
$LDWendi__Z23detect_changes_dispatchIfEvPT_j_214_1:
	.loc	16	135	0
	exit;
$LDWend_detect_changes_float:
	} // detect_changes_float

	.entry detect_changes_int (
		.param .u64 __cudaparm_detect_changes_int_data,
		.param .u32 __cudaparm_detect_changes_int_n)
	{
	.reg .u16 %rh<4>;
	.reg .u32 %r<13>;
	.reg .u64 %rd<10>;
	.reg .pred %p<4>;
	.loc	16	138	0
$LDWbegin_detect_changes_int:
	.loc	16	140	0
	mov.u16 	%rh1, %ctaid.x;
	mov.u16 	%rh2, %ntid.x;
	mul.wide.u16 	%r1, %rh1, %rh2;
	cvt.u32.u16 	%r2, %tid.x;
	add.u32 	%r3, %r2, %r1;
	mov.u32 	%r4, 0;
	setp.ne.u32 	%p1, %r3, %r4;
	@%p1 bra 	$Lt_5_3074;
	.loc	16	114	0
	mov.s32 	%r5, 0;
	ld.param.u64 	%rd1, [__cudaparm_detect_changes_int_data];
	cvt.u64.u32 	%rd2, %r3;
	mul.wide.u32 	%rd3, %r3, 4;
	add.u64 	%rd4, %rd1, %rd3;
	st.global.s32 	[%rd4+0], %r5;
	bra.uni 	$LDWendi__Z23detect_changes_dispatchIiEvPT_j_215_1;
$Lt_5_3074:
	ld.param.u32 	%r6, [__cudaparm_detect_changes_int_n];
	add.u32 	%r7, %r3, 1;
	setp.le.u32 	%p2, %r6, %r7;
	@%p2 bra 	$Lt_5_3586;
	.loc	16	120	0
	ld.param.u64 	%rd5, [__cudaparm_detect_changes_int_data];
	cvt.u64.u32 	%rd6, %r3;
	mul.wide.u32 	%rd7, %r3, 4;
	add.u64 	%rd8, %rd5, %rd7;
	ld.global.s32 	%r8, [%rd8+0];
	ld.global.s32 	%r9, [%rd8+4];
	set.ne.u32.s32 	%r10, %r8, %r9;
	neg.s32 	%r11, %r10;
	st.global.s32 	[%rd8+4], %r11;
$Lt_5_3586:
$LDWendi__Z23detect_changes_dispatchIiEvPT_j_215_1:
	.loc	16	141	0
	exit;
$LDWend_detect_changes_int:
	} // detect_changes_int

	.entry detect_changes_uint (
		.param .u64 __cudaparm_detect_changes_uint_data,
		.param .u32 __cudaparm_detect_changes_uint_n)
	{
	.reg .u16 %rh<4>;
	.reg .u32 %r<13>;
	.reg .u64 %rd<10>;
	.reg .pred %p<4>;
	.loc	16	145	0
$LDWbegin_detect_changes_uint:
	.loc	16	147	0
	mov.u16 	%rh1, %ctaid.x;
	mov.u16 	%rh2, %ntid.x;
	mul.wide.u16 	%r1, %rh1, %rh2;
	cvt.u32.u16 	%r2, %tid.x;
	add.u32 	%r3, %r2, %r1;
	mov.u32 	%r4, 0;
	setp.ne.u32 	%p1, %r3, %r4;
	@%p1 bra 	$Lt_6_3074;
	.loc	16	114	0
	mov.u32 	%r5, 0;
	ld.param.u64 	%rd1, [__cudaparm_detect_changes_uint_data];
	cvt.u64.u32 	%rd2, %r3;
	mul.wide.u32 	%rd3, %r3, 4;
	add.u64 	%rd4, %rd1, %rd3;
	st.global.u32 	[%rd4+0], %r5;
	bra.uni 	$LDWendi__Z23detect_changes_dispatchIjEvPT_j_216_1;
$Lt_6_3074:
	ld.param.u32 	%r6, [__cudaparm_detect_changes_uint_n];
	add.u32 	%r7, %r3, 1;
	setp.le.u32 	%p2, %r6, %r7;
	@%p2 bra 	$Lt_6_3586;
	.loc	16	120	0
	ld.param.u64 	%rd5, [__cudaparm_detect_changes_uint_data];
	cvt.u64.u32 	%rd6, %r3;
	mul.wide.u32 	%rd7, %r3, 4;
	add.u64 	%rd8, %rd5, %rd7;
	ld.global.u32 	%r8, [%rd8+0];
	ld.global.u32 	%r9, [%rd8+4];
	set.ne.u32.u32 	%r10, %r8, %r9;
	neg.s32 	%r11, %r10;
	st.global.u32 	[%rd8+4], %r11;
$Lt_6_3586:
$LDWendi__Z23detect_changes_dispatchIjEvPT_j_216_1:
	.loc	16	148	0
	exit;
$LDWend_detect_changes_uint:
	} // detect_changes_uint



// ===== COMPILED SASS (sm_100) =====

	.target	sm_100

	.elftype	@"ET_EXEC"


//--------------------- .note.nv.tkinfo           --------------------------
	.section	.note.nv.tkinfo,"",@"SHT_NOTE"
	.sectionflags	@"SHF_NOTE_NV_TKINFO"
	.tkinfo
        /*0018*/ 	.word	0x00000002
        /*0030*/ 	.string	""
        /*0030*/ 	.string	"ptxas"
        /*0030*/ 	.string	"Cuda compilation tools, release 13.0, V13.0.88"
        /*0030*/ 	.string	"Build cuda_13.0.r13.0/compiler.36424714_0"
        /*0030*/ 	.string	"-arch sm_100 "



//--------------------- .note.nv.cuinfo           --------------------------
	.section	.note.nv.cuinfo,"",@"SHT_NOTE"
	.sectionflags	@"SHF_NOTE_NV_CUINFO"
        /*0018*/ 	.short	0x0002
        /*001a*/ 	.short	0x000a
        /*001c*/ 	.short	0x0082
	.zero		2


//--------------------- .nv.info                  --------------------------
	.section	.nv.info,"",@"SHT_CUDA_INFO"
	.align	4


	//----- nvinfo : EIATTR_REGCOUNT
	.align		4
        /*0000*/ 	.byte	0x04, 0x2f
        /*0002*/ 	.short	(.L_1 - .L_0)
	.align		4
.L_0:
        /*0004*/ 	.word	index@(ow_ew_multiply_uint_float)
        /*0008*/ 	.word	0x0000000a


	//----- nvinfo : EIATTR_FRAME_SIZE
	.align		4
.L_1:
        /*000c*/ 	.byte	0x04, 0x11
        /*000e*/ 	.short	(.L_3 - .L_2)
	.align		4
.L_2:
        /*0010*/ 	.word	index@(ow_ew_multiply_uint_float)
        /*0014*/ 	.word	0x00000000


	//----- nvinfo : EIATTR_REGCOUNT
	.align		4
.L_3:
        /*0018*/ 	.byte	0x04, 0x2f
        /*001a*/ 	.short	(.L_5 - .L_4)
	.align		4
.L_4:
        /*001c*/ 	.word	index@(ow_ew_multiply_float)
        /*0020*/ 	.word	0x0000000a


	//----- nvinfo : EIATTR_FRAME_SIZE
	.align		4
.L_5:
        /*0024*/ 	.byte	0x04, 0x11
        /*0026*/ 	.short	(.L_7 - .L_6)
	.align		4
.L_6:
        /*0028*/ 	.word	index@(ow_ew_multiply_float)
        /*002c*/ 	.word	0x00000000


	//----- nvinfo : EIATTR_REGCOUNT
	.align		4
.L_7:
        /*0030*/ 	.byte	0x04, 0x2f
        /*0032*/ 	.short	(.L_9 - .L_8)
	.align		4
.L_8:
        /*0034*/ 	.word	index@(ow_ew_multiply_uint)
        /*0038*/ 	.word	0x0000000a


	//----- nvinfo : EIATTR_FRAME_SIZE
	.align		4
.L_9:
        /*003c*/ 	.byte	0x04, 0x11
        /*003e*/ 	.short	(.L_11 - .L_10)
	.align		4
.L_10:
        /*0040*/ 	.word	index@(ow_ew_multiply_uint)
        /*0044*/ 	.word	0x00000000


	//----- nvinfo : EIATTR_REGCOUNT
	.align		4
.L_11:
        /*0048*/ 	.byte	0x04, 0x2f
        /*004a*/ 	.short	(.L_13 - .L_12)
	.align		4
.L_12:
        /*004c*/ 	.word	index@(ow_ew_multiply_int)
        /*0050*/ 	.word	0x0000000a


	//----- nvinfo : EIATTR_FRAME_SIZE
	.align		4
.L_13:
        /*0054*/ 	.byte	0x04, 0x11
        /*0056*/ 	.short	(.L_15 - .L_14)
	.align		4
.L_14:
        /*0058*/ 	.word	index@(ow_ew_multiply_int)
        /*005c*/ 	.word	0x00000000


	//----- nvinfo : EIATTR_REGCOUNT
	.align		4
.L_15:
        /*0060*/ 	.byte	0x04, 0x2f
        /*0062*/ 	.short	(.L_17 - .L_16)
	.align		4
.L_16:
        /*0064*/ 	.word	index@(detect_changes_float)
        /*0068*/ 	.word	0x00000008


	//----- nvinfo : EIATTR_FRAME_SIZE
	.align		4
.L_17:
        /*006c*/ 	.byte	0x04, 0x11
        /*006e*/ 	.short	(.L_19 - .L_18)
	.align		4
.L_18:
        /*0070*/ 	.word	index@(detect_changes_float)
        /*0074*/ 	.word	0x00000000


	//----- nvinfo : EIATTR_REGCOUNT
	.align		4
.L_19:
        /*0078*/ 	.byte	0x04, 0x2f
        /*007a*/ 	.short	(.L_21 - .L_20)
	.align		4
.L_20:
        /*007c*/ 	.word	index@(detect_changes_int)
        /*0080*/ 	.word	0x00000008


	//----- nvinfo : EIATTR_FRAME_SIZE
	.align		4
.L_21:
        /*0084*/ 	.byte	0x04, 0x11
        /*0086*/ 	.short	(.L_23 - .L_22)
	.align		4
.L_22:
        /*0088*/ 	.word	index@(detect_changes_int)
        /*008c*/ 	.word	0x00000000


	//----- nvinfo : EIATTR_REGCOUNT
	.align		4
.L_23:
        /*0090*/ 	.byte	0x04, 0x2f
        /*0092*/ 	.short	(.L_25 - .L_24)
	.align		4
.L_24:
        /*0094*/ 	.word	index@(detect_changes_uint)
        /*0098*/ 	.word	0x00000008


	//----- nvinfo : EIATTR_FRAME_SIZE
	.align		4
.L_25:
        /*009c*/ 	.byte	0x04, 0x11
        /*009e*/ 	.short	(.L_27 - .L_26)
	.align		4
.L_26:
        /*00a0*/ 	.word	index@(detect_changes_uint)
        /*00a4*/ 	.word	0x00000000


	//----- nvinfo : EIATTR_MIN_STACK_SIZE
	.align		4
.L_27:
        /*00a8*/ 	.byte	0x04, 0x12
        /*00aa*/ 	.short	(.L_29 - .L_28)
	.align		4
.L_28:
        /*00ac*/ 	.word	index@(detect_changes_uint)
        /*00b0*/ 	.word	0x00000000


	//----- nvinfo : EIATTR_MIN_STACK_SIZE
	.align		4
.L_29:
        /*00b4*/ 	.byte	0x04, 0x12
        /*00b6*/ 	.short	(.L_31 - .L_30)
	.align		4
.L_30:
        /*00b8*/ 	.word	index@(detect_changes_int)
        /*00bc*/ 	.word	0x00000000


	//----- nvinfo : EIATTR_MIN_STACK_SIZE
	.align		4
.L_31:
        /*00c0*/ 	.byte	0x04, 0x12
        /*00c2*/ 	.short	(.L_33 - .L_32)
	.align		4
.L_32:
        /*00c4*/ 	.word	index@(detect_changes_float)
        /*00c8*/ 	.word	0x00000000


	//----- nvinfo : EIATTR_MIN_STACK_SIZE
	.align		4
.L_33:
        /*00cc*/ 	.byte	0x04, 0x12
        /*00ce*/ 	.short	(.L_35 - .L_34)
	.align		4
.L_34:
        /*00d0*/ 	.word	index@(ow_ew_multiply_int)
        /*00d4*/ 	.word	0x00000000


	//----- nvinfo : EIATTR_MIN_STACK_SIZE
	.align		4
.L_35:
        /*00d8*/ 	.byte	0x04, 0x12
        /*00da*/ 	.short	(.L_37 - .L_36)
	.align		4
.L_36:
        /*00dc*/ 	.word	index@(ow_ew_multiply_uint)
        /*00e0*/ 	.word	0x00000000


	//----- nvinfo : EIATTR_MIN_STACK_SIZE
	.align		4
.L_37:
        /*00e4*/ 	.byte	0x04, 0x12
        /*00e6*/ 	.short	(.L_39 - .L_38)
	.align		4
.L_38:
        /*00e8*/ 	.word	index@(ow_ew_multiply_float)
        /*00ec*/ 	.word	0x00000000


	//----- nvinfo : EIATTR_MIN_STACK_SIZE
	.align		4
.L_39:
        /*00f0*/ 	.byte	0x04, 0x12
        /*00f2*/ 	.short	(.L_41 - .L_40)
	.align		4
.L_40:
        /*00f4*/ 	.word	index@(ow_ew_multiply_uint_float)
        /*00f8*/ 	.word	0x00000000
.L_41:


//--------------------- .nv.compat                --------------------------
	.section	.nv.compat,"",@"SHT_CUDA_COMPAT_INFO"
	.align	4
        /*0000*/ 	.byte	0x02, 0x09, 0x00, 0x00, 0x02, 0x02, 0x01, 0x00, 0x02, 0x05, 0x05, 0x00, 0x03, 0x07, 0x01, 0x01
        /*0010*/ 	.byte	0x02, 0x03, 0x00, 0x00, 0x02, 0x06, 0x01, 0x00, 0x04, 0x0b, 0x08, 0x00, 0x09, 0x00, 0x00, 0x00
        /*0020*/ 	.byte	0x00, 0x00, 0x00, 0x00


//--------------------- .nv.info.detect_changes_uint --------------------------
	.section	.nv.info.detect_changes_uint,"",@"SHT_CUDA_INFO"
	.sectionflags	@""
	.align	4


	//----- nvinfo : EIATTR_CUDA_API_VERSION
	.align		4
        /*0000*/ 	.byte	0x04, 0x37
        /*0002*/ 	.short	(.L_43 - .L_42)
.L_42:
        /*0004*/ 	.word	0x00000082


	//----- nvinfo : EIATTR_KPARAM_INFO
	.align		4
.L_43:
        /*0008*/ 	.byte	0x04, 0x17
        /*000a*/ 	.short	(.L_45 - .L_44)
.L_44:
        /*000c*/ 	.word	0x00000000
        /*0010*/ 	.short	0x0001
        /*0012*/ 	.short	0x0008
        /*0014*/ 	.byte	0x00, 0xf0, 0x11, 0x00


	//----- nvinfo : EIATTR_KPARAM_INFO
	.align		4
.L_45:
        /*0018*/ 	.byte	0x04, 0x17
        /*001a*/ 	.short	(.L_47 - .L_46)
.L_46:
        /*001c*/ 	.word	0x00000000
        /*0020*/ 	.short	0x0000
        /*0022*/ 	.short	0x0000
        /*0024*/ 	.byte	0x00, 0xf0, 0x21, 0x00


	//----- nvinfo : EIATTR_SPARSE_MMA_MASK
	.align		4
.L_47:
        /*0028*/ 	.byte	0x03, 0x50
        /*002a*/ 	.short	0x0000


	//----- nvinfo : EIATTR_MAXREG_COUNT
	.align		4
        /*002c*/ 	.byte	0x03, 0x1b
        /*002e*/ 	.short	0x00ff


	//----- nvinfo : EIATTR_MERCURY_ISA_VERSION
	.align		4
        /*0030*/ 	.byte	0x03, 0x5f
        /*0032*/ 	.short	0x0101


	//----- nvinfo : EIATTR_VRC_CTA_INIT_COUNT
	.align		4
        /*0034*/ 	.byte	0x02, 0x4a
	.zero		1
	.zero		1


	//----- nvinfo : EIATTR_EXIT_INSTR_OFFSETS
	.align		4
        /*0038*/ 	.byte	0x04, 0x1c
        /*003a*/ 	.short	(.L_49 - .L_48)


	//   ....[0]....
.L_48:
        /*003c*/ 	.word	0x000000d0


	//   ....[1]....
        /*0040*/ 	.word	0x00000110


	//   ....[2]....
        /*0044*/ 	.word	0x000001a0


	//----- nvinfo : EIATTR_CBANK_PARAM_SIZE
	.align		4
.L_49:
        /*0048*/ 	.byte	0x03, 0x19
        /*004a*/ 	.short	0x000c


	//----- nvinfo : EIATTR_PARAM_CBANK
	.align		4
        /*004c*/ 	.byte	0x04, 0x0a
        /*004e*/ 	.short	(.L_51 - .L_50)
	.align		4
.L_50:
        /*0050*/ 	.word	index@(.nv.constant0.detect_changes_uint)
        /*0054*/ 	.short	0x0380
        /*0056*/ 	.short	0x000c


	//----- nvinfo : EIATTR_SW_WAR
	.align		4
.L_51:
        /*0058*/ 	.byte	0x04, 0x36
        /*005a*/ 	.short	(.L_53 - .L_52)
.L_52:
        /*005c*/ 	.word	0x00000008
.L_53:


//--------------------- .nv.info.detect_changes_int --------------------------
	.section	.nv.info.detect_changes_int,"",@"SHT_CUDA_INFO"
	.sectionflags	@""
	.align	4


	//----- nvinfo : EIATTR_CUDA_API_VERSION
	.align		4
        /*0000*/ 	.byte	0x04, 0x37
        /*0002*/ 	.short	(.L_55 - .L_54)
.L_54:
        /*0004*/ 	.word	0x00000082


	//----- nvinfo : EIATTR_KPARAM_INFO
	.align		4
.L_55:
        /*0008*/ 	.byte	0x04, 0x17
        /*000a*/ 	.short	(.L_57 - .L_56)
.L_56:
        /*000c*/ 	.word	0x00000000
        /*0010*/ 	.short	0x0001
        /*0012*/ 	.short	0x0008
        /*0014*/ 	.byte	0x00, 0xf0, 0x11, 0x00


	//----- nvinfo : EIATTR_KPARAM_INFO
	.align		4
.L_57:
        /*0018*/ 	.byte	0x04, 0x17
        /*001a*/ 	.short	(.L_59 - .L_58)
.L_58:
        /*001c*/ 	.word	0x00000000
        /*0020*/ 	.short	0x0000
        /*0022*/ 	.short	0x0000
        /*0024*/ 	.byte	0x00, 0xf0, 0x21, 0x00


	//----- nvinfo : EIATTR_SPARSE_MMA_MASK
	.align		4
.L_59:
        /*0028*/ 	.byte	0x03, 0x50
        /*002a*/ 	.short	0x0000


	//----- nvinfo : EIATTR_MAXREG_COUNT
	.align		4
        /*002c*/ 	.byte	0x03, 0x1b
        /*002e*/ 	.short	0x00ff


	//----- nvinfo : EIATTR_MERCURY_ISA_VERSION
	.align		4
        /*0030*/ 	.byte	0x03, 0x5f
        /*0032*/ 	.short	0x0101


	//----- nvinfo : EIATTR_VRC_CTA_INIT_COUNT
	.align		4
        /*0034*/ 	.byte	0x02, 0x4a
	.zero		1
	.zero		1


	//----- nvinfo : EIATTR_EXIT_INSTR_OFFSETS
	.align		4
        /*0038*/ 	.byte	0x04, 0x1c
        /*003a*/ 	.short	(.L_61 - .L_60)


	//   ....[0]....
.L_60:
        /*003c*/ 	.word	0x000000d0


	//   ....[1]....
        /*0040*/ 	.word	0x00000110


	//   ....[2]....
        /*0044*/ 	.word	0x000001a0


	//----- nvinfo : EIATTR_CBANK_PARAM_SIZE
	.align		4
.L_61:
        /*0048*/ 	.byte	0x03, 0x19
        /*004a*/ 	.short	0x000c


	//----- nvinfo : EIATTR_PARAM_CBANK
	.align		4
        /*004c*/ 	.byte	0x04, 0x0a
        /*004e*/ 	.short	(.L_63 - .L_62)
	.align		4
.L_62:
        /*0050*/ 	.word	index@(.nv.constant0.detect_changes_int)
        /*0054*/ 	.short	0x0380
        /*0056*/ 	.short	0x000c


	//----- nvinfo : EIATTR_SW_WAR
	.align		4
.L_63:
        /*0058*/ 	.byte	0x04, 0x36
        /*005a*/ 	.short	(.L_65 - .L_64)
.L_64:
        /*005c*/ 	.word	0x00000008
.L_65:


//--------------------- .nv.info.detect_changes_float --------------------------
	.section	.nv.info.detect_changes_float,"",@"SHT_CUDA_INFO"
	.sectionflags	@""
	.align	4


	//----- nvinfo : EIATTR_CUDA_API_VERSION
	.align		4
        /*0000*/ 	.byte	0x04, 0x37
        /*0002*/ 	.short	(.L_67 - .L_66)
.L_66:
        /*0004*/ 	.word	0x00000082


	//----- nvinfo : EIATTR_KPARAM_INFO
	.align		4
.L_67:
        /*0008*/ 	.byte	0x04, 0x17
        /*000a*/ 	.short	(.L_69 - .L_68)
.L_68:
        /*000c*/ 	.word	0x00000000
        /*0010*/ 	.short	0x0001
        /*0012*/ 	.short	0x0008
        /*0014*/ 	.byte	0x00, 0xf0, 0x11, 0x00


	//----- nvinfo : EIATTR_KPARAM_INFO
	.align		4
.L_69:
        /*0018*/ 	.byte	0x04, 0x17
        /*001a*/ 	.short	(.L_71 - .L_70)
.L_70:
        /*001c*/ 	.word	0x00000000
        /*0020*/ 	.short	0x0000
        /*0022*/ 	.short	0x0000
        /*0024*/ 	.byte	0x00, 0xf0, 0x21, 0x00


	//----- nvinfo : EIATTR_SPARSE_MMA_MASK
	.align		4
.L_71:
        /*0028*/ 	.byte	0x03, 0x50
        /*002a*/ 	.short	0x0000


	//----- nvinfo : EIATTR_MAXREG_COUNT
	.align		4
        /*002c*/ 	.byte	0x03, 0x1b
        /*002e*/ 	.short	0x00ff


	//----- nvinfo : EIATTR_MERCURY_ISA_VERSION
	.align		4
        /*0030*/ 	.byte	0x03, 0x5f
        /*0032*/ 	.short	0x0101


	//----- nvinfo : EIATTR_VRC_CTA_INIT_COUNT
	.align		4
        /*0034*/ 	.byte	0x02, 0x4a
	.zero		1
	.zero		1


	//----- nvinfo : EIATTR_EXIT_INSTR_OFFSETS
	.align		4
        /*0038*/ 	.byte	0x04, 0x1c
        /*003a*/ 	.short	(.L_73 - .L_72)


	//   ....[0]....
.L_72:
        /*003c*/ 	.word	0x000000d0


	//   ....[1]....
        /*0040*/ 	.word	0x00000110


	//   ....[2]....
        /*0044*/ 	.word	0x00000180


	//----- nvinfo : EIATTR_CBANK_PARAM_SIZE
	.align		4
.L_73:
        /*0048*/ 	.byte	0x03, 0x19
        /*004a*/ 	.short	0x000c


	//----- nvinfo : EIATTR_PARAM_CBANK
	.align		4
        /*004c*/ 	.byte	0x04, 0x0a
        /*004e*/ 	.short	(.L_75 - .L_74)
	.align		4
.L_74:
        /*0050*/ 	.word	index@(.nv.constant0.detect_changes_float)
        /*0054*/ 	.short	0x0380
        /*0056*/ 	.short	0x000c


	//----- nvinfo : EIATTR_SW_WAR
	.align		4
.L_75:
        /*0058*/ 	.byte	0x04, 0x36
        /*005a*/ 	.short	(.L_77 - .L_76)
.L_76:
        /*005c*/ 	.word	0x00000008
.L_77:


//--------------------- .nv.info.ow_ew_multiply_int --------------------------
	.section	.nv.info.ow_ew_multiply_int,"",@"SHT_CUDA_INFO"
	.sectionflags	@""
	.align	4


	//----- nvinfo : EIATTR_CUDA_API_VERSION
	.align		4
        /*0000*/ 	.byte	0x04, 0x37
        /*0002*/ 	.short	(.L_79 - .L_78)
.L_78:
        /*0004*/ 	.word	0x00000082


	//----- nvinfo : EIATTR_KPARAM_INFO
	.align		4
.L_79:
        /*0008*/ 	.byte	0x04, 0x17
        /*000a*/ 	.short	(.L_81 - .L_80)
.L_80:
        /*000c*/ 	.word	0x00000000
        /*0010*/ 	.short	0x0002
        /*0012*/ 	.short	0x0010
        /*0014*/ 	.byte	0x00, 0xf0, 0x11, 0x00


	//----- nvinfo : EIATTR_KPARAM_INFO
	.align		4
.L_81:
        /*0018*/ 	.byte	0x04, 0x17
        /*001a*/ 	.short	(.L_83 - .L_82)
.L_82:
        /*001c*/ 	.word	0x00000000
        /*0020*/ 	.short	0x0001
        /*0022*/ 	.short	0x0008
        /*0024*/ 	.byte	0x00, 0xf0, 0x21, 0x00


	//----- nvinfo : EIATTR_KPARAM_INFO
	.align		4
.L_83:
        /*0028*/ 	.byte	0x04, 0x17
        /*002a*/ 	.short	(.L_85 - .L_84)
.L_84:
        /*002c*/ 	.word	0x00000000
        /*0030*/ 	.short	0x0000
        /*0032*/ 	.short	0x0000
        /*0034*/ 	.byte	0x00, 0xf0, 0x21, 0x00


	//----- nvinfo : EIATTR_SPARSE_MMA_MASK
	.align		4
.L_85:
        /*0038*/ 	.byte	0x03, 0x50
        /*003a*/ 	.short	0x0000


	//----- nvinfo : EIATTR_MAXREG_COUNT
	.align		4
        /*003c*/ 	.byte	0x03, 0x1b
        /*003e*/ 	.short	0x00ff


	//----- nvinfo : EIATTR_MERCURY_ISA_VERSION
	.align		4
        /*0040*/ 	.byte	0x03, 0x5f
        /*0042*/ 	.short	0x0101


	//----- nvinfo : EIATTR_VRC_CTA_INIT_COUNT
	.align		4
        /*0044*/ 	.byte	0x02, 0x4a
	.zero		1
	.zero		1


	//----- nvinfo : EIATTR_EXIT_INSTR_OFFSETS
	.align		4
        /*0048*/ 	.byte	0x04, 0x1c
        /*004a*/ 	.short	(.L_87 - .L_86)


	//   ....[0]....
.L_86:
        /*004c*/ 	.word	0x000000a0


	//   ....[1]....
        /*0050*/ 	.word	0x00000140


	//----- nvinfo : EIATTR_CBANK_PARAM_SIZE
	.align		4
.L_87:
        /*0054*/ 	.byte	0x03, 0x19
        /*0056*/ 	.short	0x0014


	//----- nvinfo : EIATTR_PARAM_CBANK
	.align		4
        /*0058*/ 	.byte	0x04, 0x0a
        /*005a*/ 	.short	(.L_89 - .L_88)
	.align		4
.L_88:
        /*005c*/ 	.word	index@(.nv.constant0.ow_ew_multiply_int)
        /*0060*/ 	.short	0x0380
        /*0062*/ 	.short	0x0014


	//----- nvinfo : EIATTR_SW_WAR
	.align		4
.L_89:
        /*0064*/ 	.byte	0x04, 0x36
        /*0066*/ 	.short	(.L_91 - .L_90)
.L_90:
        /*0068*/ 	.word	0x00000008
.L_91:


//--------------------- .nv.info.ow_ew_multiply_uint --------------------------
	.section	.nv.info.ow_ew_multiply_uint,"",@"SHT_CUDA_INFO"
	.sectionflags	@""
	.align	4


	//----- nvinfo : EIATTR_CUDA_API_VERSION
	.align		4
        /*0000*/ 	.byte	0x04, 0x37
        /*0002*/ 	.short	(.L_93 - .L_92)
.L_92:
        /*0004*/ 	.word	0x00000082


	//----- nvinfo : EIATTR_KPARAM_INFO
	.align		4
.L_93:
        /*0008*/ 	.byte	0x04, 0x17
        /*000a*/ 	.short	(.L_95 - .L_94)
.L_94:
        /*000c*/ 	.word	0x00000000
        /*0010*/ 	.short	0x0002
        /*0012*/ 	.short	0x0010
        /*0014*/ 	.byte	0x00, 0xf0, 0x11, 0x00


	//----- nvinfo : EIATTR_KPARAM_INFO
	.align		4
.L_95:
        /*0018*/ 	.byte	0x04, 0x17
        /*001a*/ 	.short	(.L_97 - .L_96)
.L_96:
        /*001c*/ 	.word	0x00000000
        /*0020*/ 	.short	0x0001
        /*0022*/ 	.short	0x0008
        /*0024*/ 	.byte	0x00, 0xf0, 0x21, 0x00


	//----- nvinfo : EIATTR_KPARAM_INFO
	.align		4
.L_97:
        /*0028*/ 	.byte	0x04, 0x17
        /*002a*/ 	.short	(.L_99 - .L_98)
.L_98:
        /*002c*/ 	.word	0x00000000
        /*0030*/ 	.short	0x0000
        /*0032*/ 	.short	0x0000
        /*0034*/ 	.byte	0x00, 0xf0, 0x21, 0x00


	//----- nvinfo : EIATTR_SPARSE_MMA_MASK
	.align		4
.L_99:
        /*0038*/ 	.byte	0x03, 0x50
        /*003a*/ 	.short	0x0000


	//----- nvinfo : EIATTR_MAXREG_COUNT
	.align		4
        /*003c*/ 	.byte	0x03, 0x1b
        /*003e*/ 	.short	0x00ff


	//----- nvinfo : EIATTR_MERCURY_ISA_VERSION
	.align		4
        /*0040*/ 	.byte	0x03, 0x5f
        /*0042*/ 	.short	0x0101


	//----- nvinfo : EIATTR_VRC_CTA_INIT_COUNT
	.align		4
        /*0044*/ 	.byte	0x02, 0x4a
	.zero		1
	.zero		1


	//----- nvinfo : EIATTR_EXIT_INSTR_OFFSETS
	.align		4
        /*0048*/ 	.byte	0x04, 0x1c
        /*004a*/ 	.short	(.L_101 - .L_100)


	//   ....[0]....
.L_100:
        /*004c*/ 	.word	0x000000a0


	//   ....[1]....
        /*0050*/ 	.word	0x00000140


	//----- nvinfo : EIATTR_CBANK_PARAM_SIZE
	.align		4
.L_101:
        /*0054*/ 	.byte	0x03, 0x19
        /*0056*/ 	.short	0x0014


	//----- nvinfo : EIATTR_PARAM_CBANK
	.align		4
        /*0058*/ 	.byte	0x04, 0x0a
        /*005a*/ 	.short	(.L_103 - .L_102)
	.align		4
.L_102:
        /*005c*/ 	.word	index@(.nv.constant0.ow_ew_multiply_uint)
        /*0060*/ 	.short	0x0380
        /*0062*/ 	.short	0x0014


	//----- nvinfo : EIATTR_SW_WAR
	.align		4
.L_103:
        /*0064*/ 	.byte	0x04, 0x36
        /*0066*/ 	.short	(.L_105 - .L_104)
.L_104:
        /*0068*/ 	.word	0x00000008
.L_105:


//--------------------- .nv.info.ow_ew_multiply_float --------------------------
	.section	.nv.info.ow_ew_multiply_float,"",@"SHT_CUDA_INFO"
	.sectionflags	@""
	.align	4


	//----- nvinfo : EIATTR_CUDA_API_VERSION
	.align		4
        /*0000*/ 	.byte	0x04, 0x37
        /*0002*/ 	.short	(.L_107 - .L_106)
.L_106:
        /*0004*/ 	.word	0x00000082


	//----- nvinfo : EIATTR_KPARAM_INFO
	.align		4
.L_107:
        /*0008*/ 	.byte	0x04, 0x17
        /*000a*/ 	.short	(.L_109 - .L_108)
.L_108:
        /*000c*/ 	.word	0x00000000
        /*0010*/ 	.short	0x0002
        /*0012*/ 	.short	0x0010
        /*0014*/ 	.byte	0x00, 0xf0, 0x11, 0x00


	//----- nvinfo : EIATTR_KPARAM_INFO
	.align		4
.L_109:
        /*0018*/ 	.byte	0x04, 0x17
        /*001a*/ 	.short	(.L_111 - .L_110)
.L_110:
        /*001c*/ 	.word	0x00000000
        /*0020*/ 	.short	0x0001
        /*0022*/ 	.short	0x0008
        /*0024*/ 	.byte	0x00, 0xf0, 0x21, 0x00


	//----- nvinfo : EIATTR_KPARAM_INFO
	.align		4
.L_111:
        /*0028*/ 	.byte	0x04, 0x17
        /*002a*/ 	.short	(.L_113 - .L_112)
.L_112:
        /*002c*/ 	.word	0x00000000
        /*0030*/ 	.short	0x0000
        /*0032*/ 	.short	0x0000
        /*0034*/ 	.byte	0x00, 0xf0, 0x21, 0x00


	//----- nvinfo : EIATTR_SPARSE_MMA_MASK
	.align		4
.L_113:
        /*0038*/ 	.byte	0x03, 0x50
        /*003a*/ 	.short	0x0000


	//----- nvinfo : EIATTR_MAXREG_COUNT
	.align		4
        /*003c*/ 	.byte	0x03, 0x1b
        /*003e*/ 	.short	0x00ff


	//----- nvinfo : EIATTR_MERCURY_ISA_VERSION
	.align		4
        /*0040*/ 	.byte	0x03, 0x5f
        /*0042*/ 	.short	0x0101


	//----- nvinfo : EIATTR_VRC_CTA_INIT_COUNT
	.align		4
        /*0044*/ 	.byte	0x02, 0x4a
	.zero		1
	.zero		1


	//----- nvinfo : EIATTR_EXIT_INSTR_OFFSETS
	.align		4
        /*0048*/ 	.byte	0x04, 0x1c
        /*004a*/ 	.short	(.L_115 - .L_114)


	//   ....[0]....
.L_114:
        /*004c*/ 	.word	0x000000a0


	//   ....[1]....
        /*0050*/ 	.word	0x00000140


	//----- nvinfo : EIATTR_CBANK_PARAM_SIZE
	.align		4
.L_115:
        /*0054*/ 	.byte	0x03, 0x19
        /*0056*/ 	.short	0x0014


	//----- nvinfo : EIATTR_PARAM_CBANK
	.align		4
        /*0058*/ 	.byte	0x04, 0x0a
        /*005a*/ 	.short	(.L_117 - .L_116)
	.align		4
.L_116:
        /*005c*/ 	.word	index@(.nv.constant0.ow_ew_multiply_float)
        /*0060*/ 	.short	0x0380
        /*0062*/ 	.short	0x0014


	//----- nvinfo : EIATTR_SW_WAR
	.align		4
.L_117:
        /*0064*/ 	.byte	0x04, 0x36
        /*0066*/ 	.short	(.L_119 - .L_118)
.L_118:
        /*0068*/ 	.word	0x00000008
.L_119:


//--------------------- .nv.info.ow_ew_multiply_uint_float --------------------------
	.section	.nv.info.ow_ew_multiply_uint_float,"",@"SHT_CUDA_INFO"
	.sectionflags	@""
	.align	4


	//----- nvinfo : EIATTR_CUDA_API_VERSION
	.align		4
        /*0000*/ 	.byte	0x04, 0x37
        /*0002*/ 	.short	(.L_121 - .L_120)
.L_120:
        /*0004*/ 	.word	0x00000082


	//----- nvinfo : EIATTR_KPARAM_INFO
	.align		4
.L_121:
        /*0008*/ 	.byte	0x04, 0x17
        /*000a*/ 	.short	(.L_123 - .L_122)
.L_122:
        /*000c*/ 	.word	0x00000000
        /*0010*/ 	.short	0x0002
        /*0012*/ 	.short	0x0010
        /*0014*/ 	.byte	0x00, 0xf0, 0x11, 0x00


	//----- nvinfo : EIATTR_KPARAM_INFO
	.align		4
.L_123:
        /*0018*/ 	.byte	0x04, 0x17
        /*001a*/ 	.short	(.L_125 - .L_124)
.L_124:
        /*001c*/ 	.word	0x00000000
        /*0020*/ 	.short	0x0001
        /*0022*/ 	.short	0x0008
        /*0024*/ 	.byte	0x00, 0xf0, 0x21, 0x00


	//----- nvinfo : EIATTR_KPARAM_INFO
	.align		4
.L_125:
        /*0028*/ 	.byte	0x04, 0x17
        /*002a*/ 	.short	(.L_127 - .L_126)
.L_126:
        /*002c*/ 	.word	0x00000000
        /*0030*/ 	.short	0x0000
        /*0032*/ 	.short	0x0000
        /*0034*/ 	.byte	0x00, 0xf0, 0x21, 0x00


	//----- nvinfo : EIATTR_SPARSE_MMA_MASK
	.align		4
.L_127:
        /*0038*/ 	.byte	0x03, 0x50
        /*003a*/ 	.short	0x0000


	//----- nvinfo : EIATTR_MAXREG_COUNT
	.align		4
        /*003c*/ 	.byte	0x03, 0x1b
        /*003e*/ 	.short	0x00ff


	//----- nvinfo : EIATTR_MERCURY_ISA_VERSION
	.align		4
        /*0040*/ 	.byte	0x03, 0x5f
        /*0042*/ 	.short	0x0101


	//----- nvinfo : EIATTR_VRC_CTA_INIT_COUNT
	.align		4
        /*0044*/ 	.byte	0x02, 0x4a
	.zero		1
	.zero		1


	//----- nvinfo : EIATTR_EXIT_INSTR_OFFSETS
	.align		4
        /*0048*/ 	.byte	0x04, 0x1c
        /*004a*/ 	.short	(.L_129 - .L_128)


	//   ....[0]....
.L_128:
        /*004c*/ 	.word	0x000000a0


	//   ....[1]....
        /*0050*/ 	.word	0x00000160


	//----- nvinfo : EIATTR_CBANK_PARAM_SIZE
	.align		4
.L_129:
        /*0054*/ 	.byte	0x03, 0x19
        /*0056*/ 	.short	0x0014


	//----- nvinfo : EIATTR_PARAM_CBANK
	.align		4
        /*0058*/ 	.byte	0x04, 0x0a
        /*005a*/ 	.short	(.L_131 - .L_130)
	.align		4
.L_130:
        /*005c*/ 	.word	index@(.nv.constant0.ow_ew_multiply_uint_float)
        /*0060*/ 	.short	0x0380
        /*0062*/ 	.short	0x0014


	//----- nvinfo : EIATTR_SW_WAR
	.align		4
.L_131:
        /*0064*/ 	.byte	0x04, 0x36
        /*0066*/ 	.short	(.L_133 - .L_132)
.L_132:
        /*0068*/ 	.word	0x00000008
.L_133:


//--------------------- .nv.callgraph             --------------------------
	.section	.nv.callgraph,"",@"SHT_CUDA_CALLGRAPH"
	.align	4
	.sectionentsize	8
	.align		4
        /*0000*/ 	.word	0x00000000
	.align		4
        /*0004*/ 	.word	0xffffffff
	.align		4
        /*0008*/ 	.word	0x00000000
	.align		4
        /*000c*/ 	.word	0xfffffffe
	.align		4
        /*0010*/ 	.word	0x00000000
	.align		4
        /*0014*/ 	.word	0xfffffffd
	.align		4
        /*0018*/ 	.word	0x00000000
	.align		4
        /*001c*/ 	.word	0xfffffffc


//--------------------- .text.detect_changes_uint --------------------------
	.section	.text.detect_changes_uint,"ax",@progbits
	.align	128
.text.detect_changes_uint:
        .type           detect_changes_uint,@function
        .size           detect_changes_uint,(.L_x_7 - detect_changes_uint)
        .other          detect_changes_uint,@"STO_CUDA_ENTRY STV_DEFAULT"
detect_changes_uint:
[----:B------:R-:W-:Y:S01]  /*0000*/  LDC R1, c[0x0][0x37c] ;  /* 0x0000df00ff017b82 */ /* 0x000fe20000000800 */
[----:B------:R-:W0:Y:S07]  /*0010*/  S2R R0, SR_TID.X ;  /* 0x0000000000007919 */ /* 0x000e2e0000002100 */
[----:B------:R-:W1:Y:S08]  /*0020*/  S2UR UR4, SR_CTAID.X ;  /* 0x00000000000479c3 */ /* 0x000e700000002500 */
[----:B------:R-:W2:Y:S01]  /*0030*/  LDC R5, c[0x0][0x360] ;  /* 0x0000d800ff057b82 */ /* 0x000ea20000000800 */
[----:B-1----:R-:W-:Y:S01]  /*0040*/  ULOP3.LUT UR4, UR4, 0xffff, URZ, 0xc0, !UPT ;  /* 0x0000ffff04047892 */ /* 0x002fe2000f8ec0ff */
[----:B0-----:R-:W-:-:S02]  /*0050*/  LOP3.LUT R0, R0, 0xffff, RZ, 0xc0, !PT ;  /* 0x0000ffff00007812 */ /* 0x001fc400078ec0ff */
[----:B--2---:R-:W-:-:S05]  /*0060*/  LOP3.LUT R5, R5, 0xffff, RZ, 0xc0, !PT ;  /* 0x0000ffff05057812 */ /* 0x004fca00078ec0ff */
[----:B------:R-:W-:-:S03]  /*0070*/  IMAD R5, R5, UR4, R0 ;  /* 0x0000000405057c24 */ /* 0x000fc6000f8e0200 */
[----:B------:R-:W0:Y:S02]  /*0080*/  LDCU.64 UR4, c[0x0][0x358] ;  /* 0x00006b00ff0477ac */ /* 0x000e240008000a00 */
[----:B------:R-:W-:-:S13]  /*0090*/  ISETP.NE.U32.AND P0, PT, R5, RZ, PT ;  /* 0x000000ff0500720c */ /* 0x000fda0003f05070 */
[----:B------:R-:W1:Y:S02]  /*00a0*/  @!P0 LDC.64 R2, c[0x0][0x380] ;  /* 0x0000e000ff028b82 */ /* 0x000e640000000a00 */
[----:B-1----:R-:W-:-:S05]  /*00b0*/  @!P0 IMAD.WIDE.U32 R2, RZ, 0x4, R2 ;  /* 0x00000004ff028825 */ /* 0x002fca00078e0002 */
[----:B0-----:R0:W-:Y:S01]  /*00c0*/  @!P0 STG.E desc[UR4][R2.64], RZ ;  /* 0x000000ff02008986 */ /* 0x0011e2000c101904 */
[----:B------:R-:W-:Y:S05]  /*00d0*/  @!P0 EXIT ;  /* 0x000000000000894d */ /* 0x000fea0003800000 */
[----:B------:R-:W1:Y:S01]  /*00e0*/  LDCU UR6, c[0x0][0x388] ;  /* 0x00007100ff0677ac */ /* 0x000e620008000800 */
[----:B------:R-:W-:-:S05]  /*00f0*/  VIADD R0, R5, 0x1 ;  /* 0x0000000105007836 */ /* 0x000fca0000000000 */
[----:B-1----:R-:W-:-:S13]  /*0100*/  ISETP.GE.U32.AND P0, PT, R0, UR6, PT ;  /* 0x0000000600007c0c */ /* 0x002fda000bf06070 */
[----:B------:R-:W-:Y:S05]  /*0110*/  @P0 EXIT ;  /* 0x000000000000094d */ /* 0x000fea0003800000 */
[----:B0-----:R-:W0:Y:S02]  /*0120*/  LDC.64 R2, c[0x0][0x380] ;  /* 0x0000e000ff027b82 */ /* 0x001e240000000a00 */
[----:B0-----:R-:W-:-:S05]  /*0130*/  IMAD.WIDE.U32 R2, R5, 0x4, R2 ;  /* 0x0000000405027825 */ /* 0x001fca00078e0002 */
[----:B------:R-:W2:Y:S04]  /*0140*/  LDG.E R0, desc[UR4][R2.64] ;  /* 0x0000000402007981 */ /* 0x000ea8000c1e1900 */
[----:B------:R-:W2:Y:S02]  /*0150*/  LDG.E R5, desc[UR4][R2.64+0x4] ;  /* 0x0000040402057981 */ /* 0x000ea4000c1e1900 */
[----:B--2---:R-:W-:-:S04]  /*0160*/  ISETP.NE.U32.AND P0, PT, R0, R5, PT ;  /* 0x000000050000720c */ /* 0x004fc80003f05070 */
[----:B------:R-:W-:-:S05]  /*0170*/  SEL R0, RZ, 0xffffffff, !P0 ;  /* 0xffffffffff007807 */ /* 0x000fca0004000000 */
[----:B------:R-:W-:-:S05]  /*0180*/  IMAD.MOV R5, RZ, RZ, -R0 ;  /* 0x000000ffff057224 */ /* 0x000fca00078e0a00 */
[----:B------:R-:W-:Y:S01]  /*0190*/  STG.E desc[UR4][R2.64+0x4], R5 ;  /* 0x0000040502007986 */ /* 0x000fe2000c101904 */
[----:B------:R-:W-:Y:S05]  /*01a0*/  EXIT ;  /* 0x000000000000794d */ /* 0x000fea0003800000 */
.L_x_0:
[----:B------:R-:W-:-:S00]  /*01b0*/  BRA `(.L_x_0) ;  /* 0xfffffffc00fc7947 */ /* 0x000fc0000383ffff */
[----:B------:R-:W-:-:S00]  /*01c0*/  NOP ;  /* 0x0000000000007918 */ /* 0x000fc00000000000 */
        /* <DEDUP_REMOVED lines=11> */
.L_x_7:


//--------------------- .text.detect_changes_int  --------------------------
	.section	.text.detect_changes_int,"ax",@progbits
	.align	128
.text.detect_changes_int:
        .type           detect_changes_int,@function
        .size           detect_changes_int,(.L_x_8 - detect_changes_int)
        .other          detect_changes_int,@"STO_CUDA_ENTRY STV_DEFAULT"
detect_changes_int:
        /* <DEDUP_REMOVED lines=22> */
[----:B--2---:R-:W-:-:S04]  /*0160*/  ISETP.NE.AND P0, PT, R0, R5, PT ;  /* 0x000000050000720c */ /* 0x004fc80003f05270 */
[----:B------:R-:W-:-:S05]  /*0170*/  SEL R0, RZ, 0xffffffff, !P0 ;  /* 0xffffffffff007807 */ /* 0x000fca0004000000 */
[----:B------:R-:W-:-:S05]  /*0180*/  IMAD.MOV R5, RZ, RZ, -R0 ;  /* 0x000000ffff057224 */ /* 0x000fca00078e0a00 */
[----:B------:R-:W-:Y:S01]  /*0190*/  STG.E desc[UR4][R2.64+0x4], R5 ;  /* 0x0000040502007986 */ /* 0x000fe2000c101904 */
[----:B------:R-:W-:Y:S05]  /*01a0*/  EXIT ;  /* 0x000000000000794d */ /* 0x000fea0003800000 */
.L_x_1:
        /* <DEDUP_REMOVED lines=13> */
.L_x_8:


//--------------------- .text.detect_changes_float --------------------------
	.section	.text.detect_changes_float,"ax",@progbits
	.align	128
.text.detect_changes_float:
        .type           detect_changes_float,@function
        .size           detect_changes_float,(.L_x_9 - detect_changes_float)
        .other          detect_changes_float,@"STO_CUDA_ENTRY STV_DEFAULT"
detect_changes_float:
        /* <DEDUP_REMOVED lines=22> */
[----:B--2---:R-:W-:-:S05]  /*0160*/  FSET.BF.NEU.FTZ.AND R5, R0, R5, PT ;  /* 0x000000050005720a */ /* 0x004fca000381d000 */
[----:B------:R-:W-:Y:S01]  /*0170*/  STG.E desc[UR4][R2.64+0x4], R5 ;  /* 0x0000040502007986 */ /* 0x000fe2000c101904 */
[----:B------:R-:W-:Y:S05]  /*0180*/  EXIT ;  /* 0x000000000000794d */ /* 0x000fea0003800000 */
.L_x_2:
        /* <DEDUP_REMOVED lines=15> */
.L_x_9:


//--------------------- .text.ow_ew_multiply_int  --------------------------
	.section	.text.ow_ew_multiply_int,"ax",@progbits
	.align	128
.text.ow_ew_multiply_int:
        .type           ow_ew_multiply_int,@function
        .size           ow_ew_multiply_int,(.L_x_10 - ow_ew_multiply_int)
        .other          ow_ew_multiply_int,@"STO_CUDA_ENTRY STV_DEFAULT"
ow_ew_multiply_int:
[----:B------:R-:W-:Y:S01]  /*0000*/  LDC R1, c[0x0][0x37c] ;  /* 0x0000df00ff017b82 */ /* 0x000fe20000000800 */
[----:B------:R-:W0:Y:S07]  /*0010*/  S2R R0, SR_TID.X ;  /* 0x0000000000007919 */ /* 0x000e2e0000002100 */
[----:B------:R-:W1:Y:S01]  /*0020*/  S2UR UR4, SR_CTAID.X ;  /* 0x00000000000479c3 */ /* 0x000e620000002500 */
[----:B------:R-:W2:Y:S07]  /*0030*/  LDCU UR5, c[0x0][0x390] ;  /* 0x00007200ff0577ac */ /* 0x000eae0008000800 */
[----:B------:R-:W3:Y:S01]  /*0040*/  LDC R7, c[0x0][0x360] ;  /* 0x0000d800ff077b82 */ /* 0x000ee20000000800 */
[----:B-1----:R-:W-:Y:S01]  /*0050*/  ULOP3.LUT UR4, UR4, 0xffff, URZ, 0xc0, !UPT ;  /* 0x0000ffff04047892 */ /* 0x002fe2000f8ec0ff */
[----:B0-----:R-:W-:-:S02]  /*0060*/  LOP3.LUT R0, R0, 0xffff, RZ, 0xc0, !PT ;  /* 0x0000ffff00007812 */ /* 0x001fc400078ec0ff */
[----:B---3--:R-:W-:-:S05]  /*0070*/  LOP3.LUT R7, R7, 0xffff, RZ, 0xc0, !PT ;  /* 0x0000ffff07077812 */ /* 0x008fca00078ec0ff */
[----:B------:R-:W-:-:S05]  /*0080*/  IMAD R7, R7, UR4, R0 ;  /* 0x0000000407077c24 */ /* 0x000fca000f8e0200 */
[----:B--2---:R-:W-:-:S13]  /*0090*/  ISETP.GE.U32.AND P0, PT, R7, UR5, PT ;  /* 0x0000000507007c0c */ /* 0x004fda000bf06070 */
[----:B------:R-:W-:Y:S05]  /*00a0*/  @P0 EXIT ;  /* 0x000000000000094d */ /* 0x000fea0003800000 */
[----:B------:R-:W0:Y:S01]  /*00b0*/  LDC.64 R4, c[0x0][0x388] ;  /* 0x0000e200ff047b82 */ /* 0x000e220000000a00 */
[----:B------:R-:W1:Y:S07]  /*00c0*/  LDCU.64 UR4, c[0x0][0x358] ;  /* 0x00006b00ff0477ac */ /* 0x000e6e0008000a00 */
[----:B------:R-:W2:Y:S01]  /*00d0*/  LDC.64 R2, c[0x0][0x380] ;  /* 0x0000e000ff027b82 */ /* 0x000ea20000000a00 */
[----:B0-----:R-:W-:-:S06]  /*00e0*/  IMAD.WIDE.U32 R4, R7, 0x4, R4 ;  /* 0x0000000407047825 */ /* 0x001fcc00078e0004 */
[----:B-1----:R-:W3:Y:S01]  /*00f0*/  LDG.E R5, desc[UR4][R4.64] ;  /* 0x0000000404057981 */ /* 0x002ee2000c1e1900 */
[----:B--2---:R-:W-:-:S05]  /*0100*/  IMAD.WIDE.U32 R2, R7, 0x4, R2 ;  /* 0x0000000407027825 */ /* 0x004fca00078e0002 */
[----:B------:R-:W3:Y:S02]  /*0110*/  LDG.E R0, desc[UR4][R2.64] ;  /* 0x0000000402007981 */ /* 0x000ee4000c1e1900 */
[----:B---3--:R-:W-:-:S05]  /*0120*/  IMAD R7, R0, R5, RZ ;  /* 0x0000000500077224 */ /* 0x008fca00078e02ff */
[----:B------:R-:W-:Y:S01]  /*0130*/  STG.E desc[UR4][R2.64], R7 ;  /* 0x0000000702007986 */ /* 0x000fe2000c101904 */
[----:B------:R-:W-:Y:S05]  /*0140*/  EXIT ;  /* 0x000000000000794d */ /* 0x000fea0003800000 */
.L_x_3:
        /* <DEDUP_REMOVED lines=11> */
.L_x_10:


//--------------------- .text.ow_ew_multiply_uint --------------------------
	.section	.text.ow_ew_multiply_uint,"ax",@progbits
	.align	128
.text.ow_ew_multiply_uint:
        .type           ow_ew_multiply_uint,@function
        .size           ow_ew_multiply_uint,(.L_x_11 - ow_ew_multiply_uint)
        .other          ow_ew_multiply_uint,@"STO_CUDA_ENTRY STV_DEFAULT"
ow_ew_multiply_uint:
        /* <DEDUP_REMOVED lines=21> */
.L_x_4:
        /* <DEDUP_REMOVED lines=11> */
.L_x_11:


//--------------------- .text.ow_ew_multiply_float --------------------------
	.section	.text.ow_ew_multiply_float,"ax",@progbits
	.align	128
.text.ow_ew_multiply_float:
        .type           ow_ew_multiply_float,@function
        .size           ow_ew_multiply_float,(.L_x_12 - ow_ew_multiply_float)
        .other          ow_ew_multiply_float,@"STO_CUDA_ENTRY STV_DEFAULT"
ow_ew_multiply_float:
        /* <DEDUP_REMOVED lines=18> */
[----:B---3--:R-:W-:-:S05]  /*0120*/  FMUL.FTZ R7, R0, R5 ;  /* 0x0000000500077220 */ /* 0x008fca0000410000 */
[----:B------:R-:W-:Y:S01]  /*0130*/  STG.E desc[UR4][R2.64], R7 ;  /* 0x0000000702007986 */ /* 0x000fe2000c101904 */
[----:B------:R-:W-:Y:S05]  /*0140*/  EXIT ;  /* 0x000000000000794d */ /* 0x000fea0003800000 */
.L_x_5:
        /* <DEDUP_REMOVED lines=11> */
.L_x_12:


//--------------------- .text.ow_ew_multiply_uint_float --------------------------
	.section	.text.ow_ew_multiply_uint_float,"ax",@progbits
	.align	128
.text.ow_ew_multiply_uint_float:
        .type           ow_ew_multiply_uint_float,@function
        .size           ow_ew_multiply_uint_float,(.L_x_13 - ow_ew_multiply_uint_float)
        .other          ow_ew_multiply_uint_float,@"STO_CUDA_ENTRY STV_DEFAULT"
ow_ew_multiply_uint_float:
        /* <DEDUP_REMOVED lines=14> */
[----:B0-----:R-:W-:-:S05]  /*00e0*/  IMAD.WIDE.U32 R2, R7, 0x4, R2 ;  /* 0x0000000407027825 */ /* 0x001fca00078e0002 */
[----:B-1----:R-:W3:Y:S01]  /*00f0*/  LDG.E R0, desc[UR4][R2.64] ;  /* 0x0000000402007981 */ /* 0x002ee2000c1e1900 */
[----:B--2---:R-:W-:-:S06]  /*0100*/  IMAD.WIDE.U32 R4, R7, 0x4, R4 ;  /* 0x0000000407047825 */ /* 0x004fcc00078e0004 */
[----:B------:R-:W2:Y:S01]  /*0110*/  LDG.E R5, desc[UR4][R4.64] ;  /* 0x0000000404057981 */ /* 0x000ea2000c1e1900 */
[----:B---3--:R-:W-:-:S05]  /*0120*/  I2FP.F32.U32 R0, R0 ;  /* 0x0000000000007245 */ /* 0x008fca0000201000 */
[----:B--2---:R-:W-:-:S04]  /*0130*/  FMUL.FTZ R0, R0, R5 ;  /* 0x0000000500007220 */ /* 0x004fc80000410000 */
[----:B------:R-:W0:Y:S02]  /*0140*/  F2I.FTZ.U32.TRUNC.NTZ R7, R0 ;  /* 0x0000000000077305 */ /* 0x000e24000021f000 */
[----:B0-----:R-:W-:Y:S01]  /*0150*/  STG.E desc[UR4][R2.64], R7 ;  /* 0x0000000702007986 */ /* 0x001fe2000c101904 */
[----:B------:R-:W-:Y:S05]  /*0160*/  EXIT ;  /* 0x000000000000794d */ /* 0x000fea0003800000 */
.L_x_6:
        /* <DEDUP_REMOVED lines=9> */
.L_x_13:


//--------------------- .nv.shared.reserved.0     --------------------------
	.section	.nv.shared.reserved.0,"aw",@nobits
	.weak		__nv_reservedSMEM_offset_0_alias
	.size		__nv_reservedSMEM_offset_0_alias, 0, 64
	.other		__nv_reservedSMEM_offset_0_alias,@"STO_CUDA_RESERVED_SHARED STV_DEFAULT"
__nv_reservedSMEM_offset_0_alias:
	.zero		0
	.zero		64


//--------------------- .nv.constant0.detect_changes_uint --------------------------
	.section	.nv.constant0.detect_changes_uint,"a",@progbits
	.sectionflags	@""
	.align	4
.nv.constant0.detect_changes_uint:
	.zero		908


//--------------------- .nv.constant0.detect_changes_int --------------------------
	.section	.nv.constant0.detect_changes_int,"a",@progbits
	.sectionflags	@""
	.align	4
.nv.constant0.detect_changes_int:
	.zero		908


//--------------------- .nv.constant0.detect_changes_float --------------------------
	.section	.nv.constant0.detect_changes_float,"a",@progbits
	.sectionflags	@""
	.align	4
.nv.constant0.detect_changes_float:
	.zero		908


//--------------------- .nv.constant0.ow_ew_multiply_int --------------------------
	.section	.nv.constant0.ow_ew_multiply_int,"a",@progbits
	.sectionflags	@""
	.align	4
.nv.constant0.ow_ew_multiply_int:
	.zero		916


//--------------------- .nv.constant0.ow_ew_multiply_uint --------------------------
	.section	.nv.constant0.ow_ew_multiply_uint,"a",@progbits
	.sectionflags	@""
	.align	4
.nv.constant0.ow_ew_multiply_uint:
	.zero		916


//--------------------- .nv.constant0.ow_ew_multiply_float --------------------------
	.section	.nv.constant0.ow_ew_multiply_float,"a",@progbits
	.sectionflags	@""
	.align	4
.nv.constant0.ow_ew_multiply_float:
	.zero		916


//--------------------- .nv.constant0.ow_ew_multiply_uint_float --------------------------
	.section	.nv.constant0.ow_ew_multiply_uint_float,"a",@progbits
	.sectionflags	@""
	.align	4
.nv.constant0.ow_ew_multiply_uint_float:
	.zero		916


//--------------------- SYMBOLS --------------------------

	.type		.nv.reservedSmem.offset0,@object
	.size		.nv.reservedSmem.offset0,0x4
